	.headerflags	@"EF_CUDA_TEXMODE_UNIFIED EF_CUDA_64BIT_ADDRESS EF_CUDA_ACCELERATORS EF_CUDA_SM90 EF_CUDA_VIRTUAL_SM(EF_CUDA_SM90)"
	.elftype	@"ET_EXEC"


//--------------------- .nv.info                  --------------------------
	.section	.nv.info,"",@"SHT_CUDA_INFO"
	.align	4


	//----- nvinfo : EIATTR_REGCOUNT
	.align		4
        /*0000*/ 	.byte	0x04, 0x2f
        /*0002*/ 	.short	(.L_3 - .L_2)
	.align		4
.L_2:
        /*0004*/ 	.word	index@(triton_poi_fused__native_batch_norm_legit_no_training_constant_pad_nd_hardtanh_2)
        /*0008*/ 	.word	0x00000020


	//----- nvinfo : EIATTR_MIN_STACK_SIZE
	.align		4
.L_3:
        /*000c*/ 	.byte	0x04, 0x12
        /*000e*/ 	.short	(.L_5 - .L_4)
	.align		4
.L_4:
        /*0010*/ 	.word	index@(triton_poi_fused__native_batch_norm_legit_no_training_constant_pad_nd_hardtanh_2)
        /*0014*/ 	.word	0x00000000


	//----- nvinfo : EIATTR_FRAME_SIZE
	.align		4
.L_5:
        /*0018*/ 	.byte	0x04, 0x11
        /*001a*/ 	.short	(.L_7 - .L_6)
	.align		4
.L_6:
        /*001c*/ 	.word	index@(triton_poi_fused__native_batch_norm_legit_no_training_constant_pad_nd_hardtanh_2)
        /*0020*/ 	.word	0x00000000


	//----- nvinfo : EIATTR_MIN_STACK_SIZE
	.align		4
.L_7:
        /*0024*/ 	.byte	0x04, 0x12
        /*0026*/ 	.short	(.L_9 - .L_8)
	.align		4
.L_8:
        /*0028*/ 	.word	index@(triton_poi_fused__native_batch_norm_legit_no_training_constant_pad_nd_hardtanh_2)
        /*002c*/ 	.word	0x00000000
.L_9:


//--------------------- .nv.info.triton_poi_fused__native_batch_norm_legit_no_training_constant_pad_nd_hardtanh_2 --------------------------
	.section	.nv.info.triton_poi_fused__native_batch_norm_legit_no_training_constant_pad_nd_hardtanh_2,"",@"SHT_CUDA_INFO"
	.sectionflags	@""
	.align	4


	//----- nvinfo : EIATTR_CUDA_API_VERSION
	.align		4
        /*0000*/ 	.byte	0x04, 0x37
        /*0002*/ 	.short	(.L_11 - .L_10)
.L_10:
        /*0004*/ 	.word	0x0000007c


	//----- nvinfo : EIATTR_KPARAM_INFO
	.align		4
.L_11:
        /*0008*/ 	.byte	0x04, 0x17
        /*000a*/ 	.short	(.L_13 - .L_12)
.L_12:
        /*000c*/ 	.word	0x00000000
        /*0010*/ 	.short	0x0006
        /*0012*/ 	.short	0x0030
        /*0014*/ 	.byte	0x00, 0xf0, 0x11, 0x00


	//----- nvinfo : EIATTR_KPARAM_INFO
	.align		4
.L_13:
        /*0018*/ 	.byte	0x04, 0x17
        /*001a*/ 	.short	(.L_15 - .L_14)
.L_14:
        /*001c*/ 	.word	0x00000000
        /*0020*/ 	.short	0x0005
        /*0022*/ 	.short	0x0028
        /*0024*/ 	.byte	0x00, 0xf4, 0x21, 0x00


	//----- nvinfo : EIATTR_KPARAM_INFO
	.align		4
.L_15:
        /*0028*/ 	.byte	0x04, 0x17
        /*002a*/ 	.short	(.L_17 - .L_16)
.L_16:
        /*002c*/ 	.word	0x00000000
        /*0030*/ 	.short	0x0004
        /*0032*/ 	.short	0x0020
        /*0034*/ 	.byte	0x00, 0xf4, 0x21, 0x00


	//----- nvinfo : EIATTR_KPARAM_INFO
	.align		4
.L_17:
        /*0038*/ 	.byte	0x04, 0x17
        /*003a*/ 	.short	(.L_19 - .L_18)
.L_18:
        /*003c*/ 	.word	0x00000000
        /*0040*/ 	.short	0x0003
        /*0042*/ 	.short	0x0018
        /*0044*/ 	.byte	0x00, 0xf4, 0x21, 0x00


	//----- nvinfo : EIATTR_KPARAM_INFO
	.align		4
.L_19:
        /*0048*/ 	.byte	0x04, 0x17
        /*004a*/ 	.short	(.L_21 - .L_20)
.L_20:
        /*004c*/ 	.word	0x00000000
        /*0050*/ 	.short	0x0002
        /*0052*/ 	.short	0x0010
        /*0054*/ 	.byte	0x00, 0xf4, 0x21, 0x00


	//----- nvinfo : EIATTR_KPARAM_INFO
	.align		4
.L_21:
        /*0058*/ 	.byte	0x04, 0x17
        /*005a*/ 	.short	(.L_23 - .L_22)
.L_22:
        /*005c*/ 	.word	0x00000000
        /*0060*/ 	.short	0x0001
        /*0062*/ 	.short	0x0008
        /*0064*/ 	.byte	0x00, 0xf4, 0x21, 0x00


	//----- nvinfo : EIATTR_KPARAM_INFO
	.align		4
.L_23:
        /*0068*/ 	.byte	0x04, 0x17
        /*006a*/ 	.short	(.L_25 - .L_24)
.L_24:
        /*006c*/ 	.word	0x00000000
        /*0070*/ 	.short	0x0000
        /*0072*/ 	.short	0x0000
        /*0074*/ 	.byte	0x00, 0xf4, 0x21, 0x00


	//----- nvinfo : EIATTR_SPARSE_MMA_MASK
	.align		4
.L_25:
        /*0078*/ 	.byte	0x03, 0x50
        /*007a*/ 	.short	0x0000


	//----- nvinfo : EIATTR_MAXREG_COUNT
	.align		4
        /*007c*/ 	.byte	0x03, 0x1b
        /*007e*/ 	.short	0x00ff


	//----- nvinfo : EIATTR_EXIT_INSTR_OFFSETS
	.align		4
        /*0080*/ 	.byte	0x04, 0x1c
        /*0082*/ 	.short	(.L_27 - .L_26)


	//   ....[0]....
.L_26:
        /*0084*/ 	.word	0x00001380


	//   ....[1]....
        /*0088*/ 	.word	0x000013a0


	//----- nvinfo : EIATTR_REQNTID
	.align		4
.L_27:
        /*008c*/ 	.byte	0x04, 0x10
        /*008e*/ 	.short	(.L_29 - .L_28)
.L_28:
        /*0090*/ 	.word	0x00000080
        /*0094*/ 	.word	0x00000001
        /*0098*/ 	.word	0x00000001


	//----- nvinfo : EIATTR_CBANK_PARAM_SIZE
	.align		4
.L_29:
        /*009c*/ 	.byte	0x03, 0x19
        /*009e*/ 	.short	0x0034


	//----- nvinfo : EIATTR_PARAM_CBANK
	.align		4
        /*00a0*/ 	.byte	0x04, 0x0a
        /*00a2*/ 	.short	(.L_31 - .L_30)
	.align		4
.L_30:
        /*00a4*/ 	.word	index@(.nv.constant0.triton_poi_fused__native_batch_norm_legit_no_training_constant_pad_nd_hardtanh_2)
        /*00a8*/ 	.short	0x0210
        /*00aa*/ 	.short	0x0034


	//----- nvinfo : EIATTR_SW_WAR
	.align		4
.L_31:
        /*00ac*/ 	.byte	0x04, 0x36
        /*00ae*/ 	.short	(.L_33 - .L_32)
.L_32:
        /*00b0*/ 	.word	0x00000008
.L_33:


//--------------------- .nv.callgraph             --------------------------
	.section	.nv.callgraph,"",@"SHT_CUDA_CALLGRAPH"
	.align	4
	.sectionentsize	8
	.align		4
        /*0000*/ 	.word	0x00000000
	.align		4
        /*0004*/ 	.word	0xffffffff
	.align		4
        /*0008*/ 	.word	0x00000000
	.align		4
        /*000c*/ 	.word	0xfffffffe
	.align		4
        /*0010*/ 	.word	0x00000000
	.align		4
        /*0014*/ 	.word	0xfffffffd
	.align		4
        /*0018*/ 	.word	0x00000000
	.align		4
        /*001c*/ 	.word	0xfffffffc


//--------------------- .nv.constant4             --------------------------
	.section	.nv.constant4,"a",@progbits
	.align	8
	.align		8
.nv.constant4:
        /*0000*/ 	.dword	_$_str
	.align		8
        /*0008*/ 	.dword	_$_str_$_2


//--------------------- .text.triton_poi_fused__native_batch_norm_legit_no_training_constant_pad_nd_hardtanh_2 --------------------------
	.section	.text.triton_poi_fused__native_batch_norm_legit_no_training_constant_pad_nd_hardtanh_2,"ax",@progbits
	.align	128
        .global         triton_poi_fused__native_batch_norm_legit_no_training_constant_pad_nd_hardtanh_2
        .type           triton_poi_fused__native_batch_norm_legit_no_training_constant_pad_nd_hardtanh_2,@function
        .size           triton_poi_fused__native_batch_norm_legit_no_training_constant_pad_nd_hardtanh_2,(.L_x_1 - triton_poi_fused__native_batch_norm_legit_no_training_constant_pad_nd_hardtanh_2)
        .other          triton_poi_fused__native_batch_norm_legit_no_training_constant_pad_nd_hardtanh_2,@"STO_CUDA_ENTRY STV_DEFAULT"
triton_poi_fused__native_batch_norm_legit_no_training_constant_pad_nd_hardtanh_2:
.text.triton_poi_fused__native_batch_norm_legit_no_training_constant_pad_nd_hardtanh_2:
[----:B------:R-:W0:Y:S01]  /*0000*/  LDC R1, c[0x0][0x28] ;  /* 0x00000a00ff017b82 */ /* 0x000e220000000800 */
[----:B------:R-:W1:Y:S07]  /*0010*/  S2R R0, SR_TID.X ;  /* 0x0000000000007919 */ /* 0x000e6e0000002100 */
[----:B------:R-:W2:Y:S01]  /*0020*/  LDC.64 R24, c[0x0][0x218] ;  /* 0x00008600ff187b82 */ /* 0x000ea20000000a00 */
[----:B------:R-:W-:Y:S01]  /*0030*/  UMOV UR6, 0xffffffff ;  /* 0xffffffff00067882 */ /* 0x000fe20000000000 */
[----:B------:R-:W-:Y:S01]  /*0040*/  ULDC.64 UR8, c[0x0][0x210] ;  /* 0x0000840000087ab9 */ /* 0x000fe20000000a00 */
[----:B------:R-:W3:Y:S01]  /*0050*/  S2R R3, SR_CTAID.X ;  /* 0x0000000000037919 */ /* 0x000ee20000002500 */
[----:B------:R-:W-:Y:S01]  /*0060*/  CS2R R10, SRZ ;  /* 0x00000000000a7805 */ /* 0x000fe2000001ff00 */
[----:B------:R-:W-:-:S03]  /*0070*/  ULDC.64 UR4, c[0x0][0x208] ;  /* 0x0000820000047ab9 */ /* 0x000fc60000000a00 */
[----:B------:R-:W4:Y:S01]  /*0080*/  LDC.64 R28, c[0x0][0x220] ;  /* 0x00008800ff1c7b82 */ /* 0x000f220000000a00 */
[----:B-1----:R-:W-:Y:S01]  /*0090*/  IMAD.SHL.U32 R0, R0, 0x4, RZ ;  /* 0x0000000400007824 */ /* 0x002fe200078e00ff */
[----:B---3--:R-:W-:-:S04]  /*00a0*/  SHF.R.S32.HI R13, RZ, 0x15, R3 ;  /* 0x00000015ff0d7819 */ /* 0x008fc80000011403 */
[----:B------:R-:W-:Y:S02]  /*00b0*/  LOP3.LUT R0, R0, 0x1fc, RZ, 0xc0, !PT ;  /* 0x000001fc00007812 */ /* 0x000fe400078ec0ff */
[----:B------:R-:W-:-:S03]  /*00c0*/  SGXT R13, R13, 0x1 ;  /* 0x000000010d0d781a */ /* 0x000fc60000000200 */
[----:B------:R-:W-:-:S04]  /*00d0*/  IMAD R2, R3, 0x400, R0 ;  /* 0x0000040003027824 */ /* 0x000fc800078e0200 */
[----:B------:R-:W-:Y:S01]  /*00e0*/  IMAD.HI R4, R2, 0x3e0f83e1, RZ ;  /* 0x3e0f83e102047827 */ /* 0x000fe200078e02ff */
[----:B------:R-:W-:-:S03]  /*00f0*/  LEA.HI R0, R13, R2, RZ, 0x5 ;  /* 0x000000020d007211 */ /* 0x000fc600078f28ff */
[----:B------:R-:W-:Y:S01]  /*0100*/  IMAD.HI R8, R2, 0x3c2e1347, RZ ;  /* 0x3c2e134702087827 */ /* 0x000fe200078e02ff */
[----:B------:R-:W-:Y:S02]  /*0110*/  SHF.R.S32.HI R3, RZ, 0x5, R0 ;  /* 0x00000005ff037819 */ /* 0x000fe40000011400 */
[----:B------:R-:W-:Y:S02]  /*0120*/  SHF.R.U32.HI R5, RZ, 0x1f, R4 ;  /* 0x0000001fff057819 */ /* 0x000fe40000011604 */
[----:B------:R-:W-:Y:S01]  /*0130*/  SHF.R.U32.HI R9, RZ, 0x1f, R8 ;  /* 0x0000001fff097819 */ /* 0x000fe20000011608 */
[----:B------:R-:W-:Y:S01]  /*0140*/  IMAD.HI R6, R3, 0x3e0f83e1, RZ ;  /* 0x3e0f83e103067827 */ /* 0x000fe200078e02ff */
[----:B------:R-:W-:Y:S02]  /*0150*/  LEA.HI.SX32 R5, R4, R5, 0x18 ;  /* 0x0000000504057211 */ /* 0x000fe400078fc2ff */
[----:B------:R-:W-:Y:S02]  /*0160*/  LEA.HI.SX32 R9, R8, R9, 0x13 ;  /* 0x0000000908097211 */ /* 0x000fe400078f9aff */
[----:B------:R-:W-:Y:S01]  /*0170*/  SHF.R.U32.HI R7, RZ, 0x1f, R6 ;  /* 0x0000001fff077819 */ /* 0x000fe20000011606 */
[----:B------:R-:W-:-:S03]  /*0180*/  IMAD.HI R4, R5, 0x3e0f83e1, RZ ;  /* 0x3e0f83e105047827 */ /* 0x000fc600078e02ff */
[----:B------:R-:W-:Y:S01]  /*0190*/  LEA.HI.SX32 R6, R6, R7, 0x1d ;  /* 0x0000000706067211 */ /* 0x000fe200078feaff */
[----:B------:R-:W-:Y:S01]  /*01a0*/  IMAD R9, R9, 0x7820, RZ ;  /* 0x0000782009097824 */ /* 0x000fe200078e02ff */
[----:B------:R-:W-:-:S03]  /*01b0*/  SHF.R.U32.HI R7, RZ, 0x1f, R4 ;  /* 0x0000001fff077819 */ /* 0x000fc60000011604 */
[----:B------:R-:W-:Y:S01]  /*01c0*/  IMAD R6, R6, 0x21, RZ ;  /* 0x0000002106067824 */ /* 0x000fe200078e02ff */
[----:B------:R-:W-:Y:S02]  /*01d0*/  LEA.HI.SX32 R4, R4, R7, 0x1d ;  /* 0x0000000704047211 */ /* 0x000fe400078feaff */
[----:B------:R-:W-:Y:S02]  /*01e0*/  SHF.R.S32.HI R7, RZ, 0x1f, R9 ;  /* 0x0000001fff077819 */ /* 0x000fe40000011409 */
[----:B------:R-:W-:Y:S01]  /*01f0*/  LOP3.LUT R6, RZ, R6, RZ, 0x33, !PT ;  /* 0x00000006ff067212 */ /* 0x000fe200078e33ff */
[----:B------:R-:W-:Y:S02]  /*0200*/  IMAD R4, R4, -0x21, R5 ;  /* 0xffffffdf04047824 */ /* 0x000fe400078e0205 */
[----:B------:R-:W-:Y:S02]  /*0210*/  IMAD R5, R5, -0x420, R2 ;  /* 0xfffffbe005057824 */ /* 0x000fe400078e0202 */
[----:B------:R-:W-:-:S02]  /*0220*/  IMAD R8, R4, 0x3e0, RZ ;  /* 0x000003e004087824 */ /* 0x000fc400078e02ff */
[----:B------:R-:W-:-:S03]  /*0230*/  IMAD.IADD R3, R3, 0x1, R6 ;  /* 0x0000000103037824 */ /* 0x000fc600078e0206 */
[----:B------:R-:W-:Y:S02]  /*0240*/  IADD3 R9, P0, P1, R8, R5, R9 ;  /* 0x0000000508097210 */ /* 0x000fe4000791e009 */
[----:B------:R-:W-:Y:S02]  /*0250*/  SHF.R.S32.HI R5, RZ, 0x1f, R5 ;  /* 0x0000001fff057819 */ /* 0x000fe40000011405 */
[----:B------:R-:W-:Y:S02]  /*0260*/  SHF.R.S32.HI R8, RZ, 0x1f, R8 ;  /* 0x0000001fff087819 */ /* 0x000fe40000011408 */
[----:B------:R-:W-:Y:S02]  /*0270*/  VIADDMNMX.U32 R3, R4, UR6, R3, !PT ;  /* 0x0000000604037c46 */ /* 0x000fe4000f800003 */
[----:B------:R-:W-:Y:S02]  /*0280*/  IADD3.X R8, R8, R5, R7, P0, P1 ;  /* 0x0000000508087210 */ /* 0x000fe400007e2407 */
[----:B------:R-:W-:-:S02]  /*0290*/  CS2R R4, SRZ ;  /* 0x0000000000047805 */ /* 0x000fc4000001ff00 */
[----:B------:R-:W-:Y:S02]  /*02a0*/  ISETP.GE.U32.AND P0, PT, R3, 0x1f, PT ;  /* 0x0000001f0300780c */ /* 0x000fe40003f06070 */
[----:B------:R-:W-:Y:S02]  /*02b0*/  CS2R R6, SRZ ;  /* 0x0000000000067805 */ /* 0x000fe4000001ff00 */
[----:B------:R-:W-:Y:S02]  /*02c0*/  LOP3.LUT R3, R0, 0xffffffe0, RZ, 0xc0, !PT ;  /* 0xffffffe000037812 */ /* 0x000fe400078ec0ff */
[C---:B------:R-:W-:Y:S02]  /*02d0*/  ISETP.LT.AND P3, PT, R2.reuse, 0x22080, !P0 ;  /* 0x000220800200780c */ /* 0x040fe40004761270 */
[----:B------:R-:W-:Y:S01]  /*02e0*/  LEA R14, P1, R9, UR8, 0x2 ;  /* 0x00000008090e7c11 */ /* 0x000fe2000f8210ff */
[----:B------:R-:W-:-:S03]  /*02f0*/  IMAD.IADD R3, R2, 0x1, -R3 ;  /* 0x0000000102037824 */ /* 0x000fc600078e0a03 */
[----:B------:R-:W-:Y:S02]  /*0300*/  LEA.HI.X R15, R9, UR9, R8, 0x2, P1 ;  /* 0x00000009090f7c11 */ /* 0x000fe400088f1408 */
[----:B------:R-:W-:Y:S01]  /*0310*/  CS2R R8, SRZ ;  /* 0x0000000000087805 */ /* 0x000fe2000001ff00 */
[----:B--2---:R-:W-:-:S05]  /*0320*/  IMAD.WIDE R24, R3, 0x4, R24 ;  /* 0x0000000403187825 */ /* 0x004fca00078e0218 */
[----:B------:R-:W2:Y:S04]  /*0330*/  @P3 LDG.E.EL.128 R8, desc[UR4][R24.64] ;  /* 0x0000000418083981 */ /* 0x000ea8000c2e1d00 */
[----:B------:R1:W3:Y:S01]  /*0340*/  @P3 LDG.E.128 R4, desc[UR4][R14.64+-0x1000] ;  /* 0xfff000040e043981 */ /* 0x0002e2000c1e1d00 */
[----:B------:R-:W-:Y:S02]  /*0350*/  VIADD R0, R2, 0x200 ;  /* 0x0000020002007836 */ /* 0x000fe40000000000 */
[----:B----4-:R-:W-:-:S03]  /*0360*/  IMAD.WIDE R28, R3, 0x4, R28 ;  /* 0x00000004031c7825 */ /* 0x010fc600078e021c */
[----:B------:R-:W-:Y:S01]  /*0370*/  LEA.HI R12, R13, R0, RZ, 0x5 ;  /* 0x000000000d0c7211 */ /* 0x000fe200078f28ff */
[----:B------:R-:W-:-:S03]  /*0380*/  IMAD.HI R16, R0, 0x3e0f83e1, RZ ;  /* 0x3e0f83e100107827 */ /* 0x000fc600078e02ff */
[----:B------:R-:W-:Y:S01]  /*0390*/  SHF.R.S32.HI R12, RZ, 0x5, R12 ;  /* 0x00000005ff0c7819 */ /* 0x000fe2000001140c */
[----:B------:R-:W-:Y:S01]  /*03a0*/  IMAD.HI R19, R0, 0x3c2e1347, RZ ;  /* 0x3c2e134700137827 */ /* 0x000fe200078e02ff */
[----:B------:R-:W-:-:S03]  /*03b0*/  SHF.R.U32.HI R13, RZ, 0x1f, R16 ;  /* 0x0000001fff0d7819 */ /* 0x000fc60000011610 */
[----:B------:R-:W-:Y:S01]  /*03c0*/  IMAD.HI R17, R12, 0x3e0f83e1, RZ ;  /* 0x3e0f83e10c117827 */ /* 0x000fe200078e02ff */
[----:B------:R-:W-:Y:S02]  /*03d0*/  LEA.HI.SX32 R13, R16, R13, 0x18 ;  /* 0x0000000d100d7211 */ /* 0x000fe400078fc2ff */
[----:B-1----:R-:W-:Y:S02]  /*03e0*/  SHF.R.U32.HI R14, RZ, 0x1f, R19 ;  /* 0x0000001fff0e7819 */ /* 0x002fe40000011613 */
[----:B------:R-:W-:Y:S01]  /*03f0*/  SHF.R.U32.HI R18, RZ, 0x1f, R17 ;  /* 0x0000001fff127819 */ /* 0x000fe20000011611 */
[----:B------:R-:W-:Y:S01]  /*0400*/  IMAD.HI R16, R13, 0x3e0f83e1, RZ ;  /* 0x3e0f83e10d107827 */ /* 0x000fe200078e02ff */
[----:B------:R-:W-:Y:S02]  /*0410*/  LEA.HI.SX32 R14, R19, R14, 0x13 ;  /* 0x0000000e130e7211 */ /* 0x000fe400078f9aff */
[----:B------:R-:W-:Y:S02]  /*0420*/  LEA.HI.SX32 R18, R17, R18, 0x1d ;  /* 0x0000001211127211 */ /* 0x000fe400078feaff */
[----:B------:R-:W-:Y:S01]  /*0430*/  SHF.R.U32.HI R15, RZ, 0x1f, R16 ;  /* 0x0000001fff0f7819 */ /* 0x000fe20000011610 */
[----:B------:R-:W-:-:S02]  /*0440*/  IMAD R17, R14, 0x7820, RZ ;  /* 0x000078200e117824 */ /* 0x000fc400078e02ff */
        /* <DEDUP_REMOVED lines=14> */
[----:B------:R-:W-:Y:S02]  /*0530*/  LEA R26, P2, R17, UR8, 0x2 ;  /* 0x00000008111a7c11 */ /* 0x000fe4000f8410ff */
[----:B------:R-:W-:Y:S02]  /*0540*/  CS2R R18, SRZ ;  /* 0x0000000000127805 */ /* 0x000fe4000001ff00 */
[----:B------:R-:W-:Y:S02]  /*0550*/  ISETP.GE.U32.AND P1, PT, R15, 0x1f, PT ;  /* 0x0000001f0f00780c */ /* 0x000fe40003f26070 */
[----:B------:R-:W-:Y:S02]  /*0560*/  LEA.HI.X R27, R17, UR9, R14, 0x2, P2 ;  /* 0x00000009111b7c11 */ /* 0x000fe400090f140e */
[----:B------:R-:W-:Y:S02]  /*0570*/  CS2R R14, SRZ ;  /* 0x00000000000e7805 */ /* 0x000fe4000001ff00 */
[----:B------:R-:W-:-:S02]  /*0580*/  ISETP.LT.AND P2, PT, R0, 0x22080, !P1 ;  /* 0x000220800000780c */ /* 0x000fc40004f41270 */
[----:B------:R-:W-:Y:S02]  /*0590*/  CS2R R16, SRZ ;  /* 0x0000000000107805 */ /* 0x000fe4000001ff00 */
[----:B------:R-:W4:Y:S01]  /*05a0*/  @P3 LDG.E.EL.128 R12, desc[UR4][R28.64] ;  /* 0x000000041c0c3981 */ /* 0x000f22000c2e1d00 */
[----:B------:R-:W-:-:S08]  /*05b0*/  CS2R R22, SRZ ;  /* 0x0000000000167805 */ /* 0x000fd0000001ff00 */
[----:B------:R1:W5:Y:S02]  /*05c0*/  @P2 LDG.E.128 R16, desc[UR4][R26.64+-0x1000] ;  /* 0xfff000041a102981 */ /* 0x000364000c1e1d00 */
[----:B-1----:R-:W-:Y:S02]  /*05d0*/  CS2R R26, SRZ ;  /* 0x00000000001a7805 */ /* 0x002fe4000001ff00 */
[----:B--2---:R-:W-:Y:S02]  /*05e0*/  SEL R21, R8, RZ, P3 ;  /* 0x000000ff08157207 */ /* 0x004fe40001800000 */
[----:B------:R-:W-:Y:S02]  /*05f0*/  SEL R9, R9, RZ, P3 ;  /* 0x000000ff09097207 */ /* 0x000fe40001800000 */
[----:B---3--:R-:W-:Y:S02]  /*0600*/  SEL R4, R4, RZ, P3 ;  /* 0x000000ff04047207 */ /* 0x008fe40001800000 */
[----:B------:R-:W-:-:S03]  /*0610*/  SEL R8, R5, RZ, P3 ;  /* 0x000000ff05087207 */ /* 0x000fc60001800000 */
[----:B------:R-:W-:Y:S01]  /*0620*/  FADD R5, R4, -R21 ;  /* 0x8000001504057221 */ /* 0x000fe20000000000 */
[----:B------:R-:W-:-:S06]  /*0630*/  CS2R R20, SRZ ;  /* 0x0000000000147805 */ /* 0x000fcc000001ff00 */
[----:B------:R1:W2:Y:S02]  /*0640*/  @P2 LDG.E.EL.128 R20, desc[UR4][R24.64] ;  /* 0x0000000418142981 */ /* 0x0002a4000c2e1d00 */
[----:B-1----:R-:W-:-:S06]  /*0650*/  CS2R R24, SRZ ;  /* 0x0000000000187805 */ /* 0x002fcc000001ff00 */
[----:B------:R-:W3:Y:S01]  /*0660*/  @P2 LDG.E.EL.128 R24, desc[UR4][R28.64] ;  /* 0x000000041c182981 */ /* 0x000ee2000c2e1d00 */
[----:B------:R-:W-:Y:S01]  /*0670*/  FADD R4, R8, -R9 ;  /* 0x8000000908047221 */ /* 0x000fe20000000000 */
[----:B------:R-:W-:Y:S02]  /*0680*/  SEL R9, R10, RZ, P3 ;  /* 0x000000ff0a097207 */ /* 0x000fe40001800000 */
[----:B------:R-:W-:-:S05]  /*0690*/  SEL R6, R6, RZ, P3 ;  /* 0x000000ff06067207 */ /* 0x000fca0001800000 */
[----:B------:R-:W-:Y:S01]  /*06a0*/  FADD R6, R6, -R9 ;  /* 0x8000000906067221 */ /* 0x000fe20000000000 */
[----:B------:R-:W-:Y:S02]  /*06b0*/  SEL R7, R7, RZ, P3 ;  /* 0x000000ff07077207 */ /* 0x000fe40001800000 */
[----:B----4-:R-:W-:-:S05]  /*06c0*/  SEL R8, R12, RZ, P3 ;  /* 0x000000ff0c087207 */ /* 0x010fca0001800000 */
[----:B------:R-:W-:Y:S01]  /*06d0*/  FADD R8, R8, 9.9999997473787516356e-06 ;  /* 0x3727c5ac08087421 */ /* 0x000fe20000000000 */
[----:B------:R-:W-:-:S05]  /*06e0*/  SEL R9, R13, RZ, P3 ;  /* 0x000000ff0d097207 */ /* 0x000fca0001800000 */
[----:B------:R-:W1:Y:S01]  /*06f0*/  MUFU.SQRT R8, R8 ;  /* 0x0000000800087308 */ /* 0x000e620000002000 */
[----:B------:R-:W-:Y:S01]  /*0700*/  FADD R9, R9, 9.9999997473787516356e-06 ;  /* 0x3727c5ac09097421 */ /* 0x000fe20000000000 */
[----:B------:R-:W-:Y:S02]  /*0710*/  SEL R10, R14, RZ, P3 ;  /* 0x000000ff0e0a7207 */ /* 0x000fe40001800000 */
[----:B------:R-:W-:-:S04]  /*0720*/  SEL R12, R11, RZ, P3 ;  /* 0x000000ff0b0c7207 */ /* 0x000fc80001800000 */
[----:B------:R-:W4:Y:S01]  /*0730*/  MUFU.SQRT R9, R9 ;  /* 0x0000000900097308 */ /* 0x000f220000002000 */
[----:B------:R-:W-:Y:S01]  /*0740*/  FADD R10, R10, 9.9999997473787516356e-06 ;  /* 0x3727c5ac0a0a7421 */ /* 0x000fe20000000000 */
[----:B------:R-:W-:Y:S01]  /*0750*/  FADD R13, R7, -R12 ;  /* 0x8000000c070d7221 */ /* 0x000fe20000000000 */
[----:B------:R-:W-:Y:S02]  /*0760*/  SEL R15, R15, RZ, P3 ;  /* 0x000000ff0f0f7207 */ /* 0x000fe40001800000 */
[----:B-----5:R-:W-:Y:S02]  /*0770*/  SEL R7, R16, RZ, P2 ;  /* 0x000000ff10077207 */ /* 0x020fe40001000000 */
[C---:B-1----:R-:W-:Y:S01]  /*0780*/  FSETP.GT.AND P6, PT, R8.reuse, 8.50705917302346158658e+37, PT ;  /* 0x7e8000000800780b */ /* 0x042fe20003fc4000 */
[----:B------:R-:W1:Y:S01]  /*0790*/  MUFU.SQRT R10, R10 ;  /* 0x0000000a000a7308 */ /* 0x000e620000002000 */
[----:B------:R-:W-:Y:S01]  /*07a0*/  SEL R16, R17, RZ, P2 ;  /* 0x000000ff11107207 */ /* 0x000fe20001000000 */
[----:B------:R-:W-:Y:S01]  /*07b0*/  FADD R11, R15, 9.9999997473787516356e-06 ;  /* 0x3727c5ac0f0b7421 */ /* 0x000fe20000000000 */
[----:B------:R-:W-:-:S02]  /*07c0*/  FSETP.GEU.AND P5, PT, R8, 1.175494350822287508e-38, PT ;  /* 0x008000000800780b */ /* 0x000fc40003fae000 */
[----:B----4-:R-:W-:-:S03]  /*07d0*/  FSETP.GT.AND P4, PT, R9, 8.50705917302346158658e+37, PT ;  /* 0x7e8000000900780b */ /* 0x010fc60003f84000 */
[----:B------:R-:W4:Y:S04]  /*07e0*/  MUFU.SQRT R11, R11 ;  /* 0x0000000b000b7308 */ /* 0x000f280000002000 */
[----:B------:R-:W-:-:S04]  /*07f0*/  @P6 FMUL R8, R8, 0.25 ;  /* 0x3e80000008086820 */ /* 0x000fc80000400000 */
[----:B------:R-:W-:Y:S01]  /*0800*/  @!P5 FMUL R8, R8, 16777216 ;  /* 0x4b8000000808d820 */ /* 0x000fe20000400000 */
[----:B------:R-:W-:-:S05]  /*0810*/  SEL R17, R18, RZ, P2 ;  /* 0x000000ff12117207 */ /* 0x000fca0001000000 */
[----:B------:R-:W-:Y:S01]  /*0820*/  MUFU.RCP R8, R8 ;  /* 0x0000000800087308 */ /* 0x000fe20000001000 */
[----:B------:R-:W-:Y:S02]  /*0830*/  SEL R18, R19, RZ, P2 ;  /* 0x000000ff13127207 */ /* 0x000fe40001000000 */
[----:B--2---:R-:W-:Y:S02]  /*0840*/  SEL R12, R20, RZ, P2 ;  /* 0x000000ff140c7207 */ /* 0x004fe40001000000 */
[----:B------:R-:W-:-:S03]  /*0850*/  SEL R21, R21, RZ, P2 ;  /* 0x000000ff15157207 */ /* 0x000fc60001000000 */
[----:B------:R-:W-:Y:S01]  /*0860*/  FADD R7, R7, -R12 ;  /* 0x8000000c07077221 */ /* 0x000fe20000000000 */
[----:B------:R-:W-:Y:S02]  /*0870*/  IMAD.MOV.U32 R12, RZ, RZ, 0x3e800000 ;  /* 0x3e800000ff0c7424 */ /* 0x000fe400078e00ff */
[----:B------:R-:W-:Y:S01]  /*0880*/  FADD R16, R16, -R21 ;  /* 0x8000001510107221 */ /* 0x000fe20000000000 */
[----:B---3--:R-:W-:Y:S02]  /*0890*/  SEL R25, R25, RZ, P2 ;  /* 0x000000ff19197207 */ /* 0x008fe40001000000 */
[----:B------:R-:W-:-:S03]  /*08a0*/  SEL R24, R24, RZ, P2 ;  /* 0x000000ff18187207 */ /* 0x000fc60001000000 */
[----:B------:R-:W-:Y:S01]  /*08b0*/  FADD R21, R25, 9.9999997473787516356e-06 ;  /* 0x3727c5ac19157421 */ /* 0x000fe20000000000 */
[----:B------:R-:W-:Y:S02]  /*08c0*/  FSEL R25, R12, 1, P6 ;  /* 0x3f8000000c197808 */ /* 0x000fe40003000000 */
[----:B------:R-:W-:Y:S01]  /*08d0*/  FSETP.GEU.AND P6, PT, R9, 1.175494350822287508e-38, PT ;  /* 0x008000000900780b */ /* 0x000fe20003fce000 */
[----:B------:R-:W-:Y:S02]  /*08e0*/  FADD R24, R24, 9.9999997473787516356e-06 ;  /* 0x3727c5ac18187421 */ /* 0x000fe40000000000 */
[----:B------:R-:W-:Y:S01]  /*08f0*/  @!P5 FMUL R25, R25, 16777216 ;  /* 0x4b8000001919d820 */ /* 0x000fe20000400000 */
[----:B-1----:R-:W-:Y:S01]  /*0900*/  FSETP.GT.AND P5, PT, R10, 8.50705917302346158658e+37, PT ;  /* 0x7e8000000a00780b */ /* 0x002fe20003fa4000 */
[----:B------:R1:W2:Y:S01]  /*0910*/  MUFU.SQRT R20, R24 ;  /* 0x0000001800147308 */ /* 0x0002a20000002000 */
[----:B------:R-:W-:Y:S01]  /*0920*/  @P4 FMUL R9, R9, 0.25 ;  /* 0x3e80000009094820 */ /* 0x000fe20000400000 */
[----:B------:R-:W-:-:S02]  /*0930*/  SEL R22, R22, RZ, P2 ;  /* 0x000000ff16167207 */ /* 0x000fc40001000000 */
[----:B-1----:R-:W-:Y:S02]  /*0940*/  FSEL R24, R12, 1, P4 ;  /* 0x3f8000000c187808 */ /* 0x002fe40002000000 */
[----:B------:R-:W-:Y:S02]  /*0950*/  FSETP.GEU.AND P4, PT, R10, 1.175494350822287508e-38, PT ;  /* 0x008000000a00780b */ /* 0x000fe40003f8e000 */
[----:B------:R-:W-:Y:S01]  /*0960*/  @!P6 FMUL R9, R9, 16777216 ;  /* 0x4b8000000909e820 */ /* 0x000fe20000400000 */
[----:B------:R-:W-:Y:S01]  /*0970*/  @!P6 FMUL R24, R24, 16777216 ;  /* 0x4b8000001818e820 */ /* 0x000fe20000400000 */
[----:B----4-:R-:W-:Y:S01]  /*0980*/  FSETP.GT.AND P6, PT, R11, 8.50705917302346158658e+37, PT ;  /* 0x7e8000000b00780b */ /* 0x010fe20003fc4000 */
[----:B------:R-:W-:Y:S01]  /*0990*/  FADD R17, R17, -R22 ;  /* 0x8000001611117221 */ /* 0x000fe20000000000 */
[----:B------:R-:W-:Y:S01]  /*09a0*/  SEL R26, R26, RZ, P2 ;  /* 0x000000ff1a1a7207 */ /* 0x000fe20001000000 */
[----:B------:R-:W1:Y:S01]  /*09b0*/  MUFU.SQRT R21, R21 ;  /* 0x0000001500157308 */ /* 0x000e620000002000 */
[----:B------:R-:W-:Y:S01]  /*09c0*/  FSEL R22, R12, 1, P5 ;  /* 0x3f8000000c167808 */ /* 0x000fe20002800000 */
[----:B------:R-:W-:Y:S01]  /*09d0*/  @P5 FMUL R10, R10, 0.25 ;  /* 0x3e8000000a0a5820 */ /* 0x000fe20000400000 */
[----:B------:R-:W-:Y:S01]  /*09e0*/  FSETP.GEU.AND P5, PT, R11, 1.175494350822287508e-38, PT ;  /* 0x008000000b00780b */ /* 0x000fe20003fae000 */
[----:B------:R-:W-:-:S02]  /*09f0*/  FADD R26, R26, 9.9999997473787516356e-06 ;  /* 0x3727c5ac1a1a7421 */ /* 0x000fc40000000000 */
[----:B------:R-:W-:Y:S01]  /*0a00*/  @!P4 FMUL R10, R10, 16777216 ;  /* 0x4b8000000a0ac820 */ /* 0x000fe20000400000 */
[----:B------:R-:W-:Y:S01]  /*0a10*/  @!P4 FMUL R22, R22, 16777216 ;  /* 0x4b8000001616c820 */ /* 0x000fe20000400000 */
[----:B--2---:R-:W-:Y:S01]  /*0a20*/  FSETP.GT.AND P4, PT, R20, 8.50705917302346158658e+37, PT ;  /* 0x7e8000001400780b */ /* 0x004fe20003f84000 */
[----:B------:R2:W3:Y:S01]  /*0a30*/  MUFU.SQRT R14, R26 ;  /* 0x0000001a000e7308 */ /* 0x0004e20000002000 */
[----:B------:R-:W-:Y:S01]  /*0a40*/  @P6 FMUL R11, R11, 0.25 ;  /* 0x3e8000000b0b6820 */ /* 0x000fe20000400000 */
[----:B------:R-:W-:Y:S02]  /*0a50*/  SEL R27, R27, RZ, P2 ;  /* 0x000000ff1b1b7207 */ /* 0x000fe40001000000 */
[----:B--2---:R-:W-:Y:S02]  /*0a60*/  FSEL R26, R12, 1, P6 ;  /* 0x3f8000000c1a7808 */ /* 0x004fe40003000000 */
[----:B------:R-:W-:Y:S01]  /*0a70*/  FSETP.GEU.AND P6, PT, R20, 1.175494350822287508e-38, PT ;  /* 0x008000001400780b */ /* 0x000fe20003fce000 */
[----:B------:R-:W-:Y:S01]  /*0a80*/  FADD R27, R27, 9.9999997473787516356e-06 ;  /* 0x3727c5ac1b1b7421 */ /* 0x000fe20000000000 */
[----:B------:R-:W-:Y:S01]  /*0a90*/  @!P5 FMUL R11, R11, 16777216 ;  /* 0x4b8000000b0bd820 */ /* 0x000fe20000400000 */
[----:B------:R-:W-:Y:S01]  /*0aa0*/  @!P5 FMUL R26, R26, 16777216 ;  /* 0x4b8000001a1ad820 */ /* 0x000fe20000400000 */
[C---:B-1----:R-:W-:Y:S01]  /*0ab0*/  FSETP.GT.AND P5, PT, R21.reuse, 8.50705917302346158658e+37, PT ;  /* 0x7e8000001500780b */ /* 0x042fe20003fa4000 */
[----:B------:R-:W1:Y:S01]  /*0ac0*/  MUFU.SQRT R15, R27 ;  /* 0x0000001b000f7308 */ /* 0x000e620000002000 */
[----:B------:R-:W-:Y:S01]  /*0ad0*/  FSEL R19, R12, 1, P4 ;  /* 0x3f8000000c137808 */ /* 0x000fe20002000000 */
[----:B------:R-:W-:Y:S01]  /*0ae0*/  @P4 FMUL R20, R20, 0.25 ;  /* 0x3e80000014144820 */ /* 0x000fe20000400000 */
[----:B------:R-:W-:-:S02]  /*0af0*/  FSETP.GEU.AND P4, PT, R21, 1.175494350822287508e-38, PT ;  /* 0x008000001500780b */ /* 0x000fc40003f8e000 */
[----:B------:R-:W-:-:S03]  /*0b00*/  SEL R23, R23, RZ, P2 ;  /* 0x000000ff17177207 */ /* 0x000fc60001000000 */
[----:B------:R-:W2:Y:S01]  /*0b10*/  MUFU.RCP R11, R11 ;  /* 0x0000000b000b7308 */ /* 0x000ea20000001000 */
[----:B------:R-:W-:Y:S01]  /*0b20*/  @!P6 FMUL R20, R20, 16777216 ;  /* 0x4b8000001414e820 */ /* 0x000fe20000400000 */
[----:B------:R-:W-:Y:S01]  /*0b30*/  @!P6 FMUL R19, R19, 16777216 ;  /* 0x4b8000001313e820 */ /* 0x000fe20000400000 */
[----:B---3--:R-:W-:Y:S01]  /*0b40*/  FSETP.GT.AND P6, PT, R14, 8.50705917302346158658e+37, PT ;  /* 0x7e8000000e00780b */ /* 0x008fe20003fc4000 */
[----:B------:R-:W-:Y:S01]  /*0b50*/  FADD R18, R18, -R23 ;  /* 0x8000001712127221 */ /* 0x000fe20000000000 */
[----:B------:R-:W-:Y:S01]  /*0b60*/  FMUL R23, R8, R25 ;  /* 0x0000001908177220 */ /* 0x000fe20000400000 */
[----:B------:R-:W-:Y:S01]  /*0b70*/  FSEL R25, R12, 1, P5 ;  /* 0x3f8000000c197808 */ /* 0x000fe20002800000 */
[----:B------:R-:W-:Y:S01]  /*0b80*/  @P5 FMUL R21, R21, 0.25 ;  /* 0x3e80000015155820 */ /* 0x000fe20000400000 */
[----:B------:R-:W3:Y:S03]  /*0b90*/  MUFU.RCP R9, R9 ;  /* 0x0000000900097308 */ /* 0x000ee60000001000 */
[----:B------:R-:W-:Y:S01]  /*0ba0*/  @!P4 FMUL R21, R21, 16777216 ;  /* 0x4b8000001515c820 */ /* 0x000fe20000400000 */
[----:B------:R-:W-:Y:S01]  /*0bb0*/  @!P4 FMUL R25, R25, 16777216 ;  /* 0x4b8000001919c820 */ /* 0x000fe20000400000 */
[----:B-1----:R-:W-:-:S02]  /*0bc0*/  FSETP.GT.AND P4, PT, R15, 8.50705917302346158658e+37, PT ;  /* 0x7e8000000f00780b */ /* 0x002fc40003f84000 */
[C---:B------:R-:W-:Y:S01]  /*0bd0*/  FSETP.GEU.AND P5, PT, R14.reuse, 1.175494350822287508e-38, PT ;  /* 0x008000000e00780b */ /* 0x040fe20003fae000 */
[----:B--2---:R-:W-:Y:S01]  /*0be0*/  FMUL R8, R11, R26 ;  /* 0x0000001a0b087220 */ /* 0x004fe20000400000 */
[----:B------:R-:W-:Y:S01]  /*0bf0*/  @P6 FMUL R14, R14, 0.25 ;  /* 0x3e8000000e0e6820 */ /* 0x000fe20000400000 */
[----:B------:R-:W-:Y:S02]  /*0c00*/  FSEL R26, R12, 1, P6 ;  /* 0x3f8000000c1a7808 */ /* 0x000fe40003000000 */
[----:B------:R-:W-:Y:S01]  /*0c10*/  FSETP.GEU.AND P6, PT, R15, 1.175494350822287508e-38, PT ;  /* 0x008000000f00780b */ /* 0x000fe20003fce000 */
[----:B------:R1:W-:Y:S01]  /*0c20*/  MUFU.RCP R28, R20 ;  /* 0x00000014001c7308 */ /* 0x0003e20000001000 */
[----:B---3--:R-:W-:-:S04]  /*0c30*/  FMUL R24, R9, R24 ;  /* 0x0000001809187220 */ /* 0x008fc80000400000 */
[----:B------:R-:W-:-:S03]  /*0c40*/  @P4 FMUL R15, R15, 0.25 ;  /* 0x3e8000000f0f4820 */ /* 0x000fc60000400000 */
[----:B------:R2:W3:Y:S01]  /*0c50*/  MUFU.RCP R29, R10 ;  /* 0x0000000a001d7308 */ /* 0x0004e20000001000 */
[----:B-1----:R-:W-:Y:S02]  /*0c60*/  FMUL R20, R8, R13 ;  /* 0x0000000d08147220 */ /* 0x002fe40000400000 */
[----:B------:R-:W1:Y:S01]  /*0c70*/  LDC.64 R8, c[0x0][0x228] ;  /* 0x00008a00ff087b82 */ /* 0x000e620000000a00 */
[----:B------:R-:W-:Y:S01]  /*0c80*/  @!P5 FMUL R14, R14, 16777216 ;  /* 0x4b8000000e0ed820 */ /* 0x000fe20000400000 */
[----:B------:R-:W-:-:S06]  /*0c90*/  @!P6 FMUL R15, R15, 16777216 ;  /* 0x4b8000000f0fe820 */ /* 0x000fcc0000400000 */
[----:B--2---:R-:W2:Y:S01]  /*0ca0*/  LDC.64 R10, c[0x0][0x230] ;  /* 0x00008c00ff0a7b82 */ /* 0x004ea20000000a00 */
[----:B------:R4:W5:Y:S01]  /*0cb0*/  MUFU.RCP R27, R21 ;  /* 0x00000015001b7308 */ /* 0x0009620000001000 */
[----:B------:R-:W-:-:S07]  /*0cc0*/  FSEL R12, R12, 1, P4 ;  /* 0x3f8000000c0c7808 */ /* 0x000fce0002000000 */
[----:B------:R-:W5:Y:S08]  /*0cd0*/  MUFU.RCP R14, R14 ;  /* 0x0000000e000e7308 */ /* 0x000f700000001000 */
[----:B------:R-:W1:Y:S01]  /*0ce0*/  MUFU.RCP R15, R15 ;  /* 0x0000000f000f7308 */ /* 0x000e620000001000 */
[----:B---3--:R-:W-:Y:S01]  /*0cf0*/  FMUL R29, R29, R22 ;  /* 0x000000161d1d7220 */ /* 0x008fe20000400000 */
[----:B------:R-:W-:Y:S01]  /*0d00*/  @!P5 FMUL R26, R26, 16777216 ;  /* 0x4b8000001a1ad820 */ /* 0x000fe20000400000 */
[----:B------:R-:W-:Y:S01]  /*0d10*/  @!P6 FMUL R12, R12, 16777216 ;  /* 0x4b8000000c0ce820 */ /* 0x000fe20000400000 */
[----:B------:R-:W-:Y:S01]  /*0d20*/  FMUL R22, R24, R4 ;  /* 0x0000000418167220 */ /* 0x000fe20000400000 */
[----:B----4-:R-:W-:Y:S01]  /*0d30*/  FMUL R21, R29, R6 ;  /* 0x000000061d157220 */ /* 0x010fe20000400000 */
[----:B------:R-:W-:Y:S01]  /*0d40*/  FMUL R4, R28, R19 ;  /* 0x000000131c047220 */ /* 0x000fe20000400000 */
[----:B-----5:R-:W-:Y:S01]  /*0d50*/  FMUL R27, R27, R25 ;  /* 0x000000191b1b7220 */ /* 0x020fe20000400000 */
[----:B0-----:R-:W-:Y:S01]  /*0d60*/  FMUL R26, R14, R26 ;  /* 0x0000001a0e1a7220 */ /* 0x001fe20000400000 */
[----:B-1----:R-:W-:Y:S01]  /*0d70*/  IMAD.WIDE R28, R3, 0x4, R8 ;  /* 0x00000004031c7825 */ /* 0x002fe200078e0208 */
[----:B------:R-:W-:-:S03]  /*0d80*/  CS2R R8, SRZ ;  /* 0x0000000000087805 */ /* 0x000fc6000001ff00 */
[----:B--2---:R-:W-:Y:S01]  /*0d90*/  IMAD.WIDE R24, R3, 0x4, R10 ;  /* 0x0000000403187825 */ /* 0x004fe200078e020a */
[----:B------:R-:W-:-:S03]  /*0da0*/  CS2R R10, SRZ ;  /* 0x00000000000a7805 */ /* 0x000fc6000001ff00 */
[----:B------:R-:W-:Y:S01]  /*0db0*/  FMUL R6, R15, R12 ;  /* 0x0000000c0f067220 */ /* 0x000fe20000400000 */
[----:B------:R-:W-:Y:S02]  /*0dc0*/  CS2R R12, SRZ ;  /* 0x00000000000c7805 */ /* 0x000fe4000001ff00 */
[----:B------:R-:W-:Y:S01]  /*0dd0*/  CS2R R14, SRZ ;  /* 0x00000000000e7805 */ /* 0x000fe2000001ff00 */
[----:B------:R-:W2:Y:S05]  /*0de0*/  @P3 LDG.E.EL.128 R8, desc[UR4][R24.64] ;  /* 0x0000000418083981 */ /* 0x000eaa000c2e1d00 */
[----:B------:R-:W3:Y:S01]  /*0df0*/  @P3 LDG.E.EL.128 R12, desc[UR4][R28.64] ;  /* 0x000000041c0c3981 */ /* 0x000ee2000c2e1d00 */
[----:B------:R-:W-:Y:S01]  /*0e00*/  FMUL R5, R23, R5 ;  /* 0x0000000517057220 */ /* 0x000fe20000400000 */
[----:B------:R-:W-:Y:S01]  /*0e10*/  FMUL R3, R6, R18 ;  /* 0x0000001206037220 */ /* 0x000fe20000400000 */
[----:B------:R-:W-:Y:S01]  /*0e20*/  FMUL R26, R26, R17 ;  /* 0x000000111a1a7220 */ /* 0x000fe20000400000 */
[----:B------:R-:W-:Y:S01]  /*0e30*/  FMUL R27, R27, R16 ;  /* 0x000000101b1b7220 */ /* 0x000fe20000400000 */
[----:B------:R-:W-:-:S02]  /*0e40*/  CS2R R16, SRZ ;  /* 0x0000000000107805 */ /* 0x000fc4000001ff00 */
[----:B--2---:R-:W-:Y:S02]  /*0e50*/  SEL R19, R8, RZ, P3 ;  /* 0x000000ff08137207 */ /* 0x004fe40001800000 */
[----:B---3--:R-:W-:-:S05]  /*0e60*/  SEL R12, R12, RZ, P3 ;  /* 0x000000ff0c0c7207 */ /* 0x008fca0001800000 */
[----:B------:R-:W-:Y:S01]  /*0e70*/  FFMA R8, R12, R5, R19 ;  /* 0x000000050c087223 */ /* 0x000fe20000000013 */
[----:B------:R-:W-:Y:S01]  /*0e80*/  FMUL R12, R4, R7 ;  /* 0x00000007040c7220 */ /* 0x000fe20000400000 */
[----:B------:R-:W-:Y:S02]  /*0e90*/  CS2R R4, SRZ ;  /* 0x0000000000047805 */ /* 0x000fe4000001ff00 */
[----:B------:R-:W-:Y:S02]  /*0ea0*/  CS2R R6, SRZ ;  /* 0x0000000000067805 */ /* 0x000fe4000001ff00 */
[----:B------:R-:W-:-:S04]  /*0eb0*/  CS2R R18, SRZ ;  /* 0x0000000000127805 */ /* 0x000fc8000001ff00 */
[----:B------:R-:W2:Y:S04]  /*0ec0*/  @P2 LDG.E.EL.128 R4, desc[UR4][R24.64] ;  /* 0x0000000418042981 */ /* 0x000ea8000c2e1d00 */
[----:B------:R-:W3:Y:S01]  /*0ed0*/  @P2 LDG.E.EL.128 R16, desc[UR4][R28.64] ;  /* 0x000000041c102981 */ /* 0x000ee2000c2e1d00 */
[----:B------:R-:W-:Y:S02]  /*0ee0*/  SEL R23, R10, RZ, P3 ;  /* 0x000000ff0a177207 */ /* 0x000fe40001800000 */
[----:B------:R-:W-:Y:S02]  /*0ef0*/  SEL R15, R15, RZ, P3 ;  /* 0x000000ff0f0f7207 */ /* 0x000fe40001800000 */
[----:B------:R-:W-:Y:S02]  /*0f00*/  SEL R10, R11, RZ, P3 ;  /* 0x000000ff0b0a7207 */ /* 0x000fe40001800000 */
[----:B------:R-:W-:-:S02]  /*0f10*/  SEL R13, R13, RZ, P3 ;  /* 0x000000ff0d0d7207 */ /* 0x000fc40001800000 */
[----:B------:R-:W-:Y:S01]  /*0f20*/  SEL R14, R14, RZ, P3 ;  /* 0x000000ff0e0e7207 */ /* 0x000fe20001800000 */
[----:B------:R-:W-:Y:S01]  /*0f30*/  FFMA R20, R15, R20, R10 ;  /* 0x000000140f147223 */ /* 0x000fe2000000000a */
[----:B------:R-:W-:-:S03]  /*0f40*/  SEL R9, R9, RZ, P3 ;  /* 0x000000ff09097207 */ /* 0x000fc60001800000 */
[----:B------:R-:W-:Y:S01]  /*0f50*/  FFMA R21, R14, R21, R23 ;  /* 0x000000150e157223 */ /* 0x000fe20000000017 */
[----:B------:R-:W-:Y:S01]  /*0f60*/  FSETP.GTU.AND P3, PT, R20, RZ, PT ;  /* 0x000000ff1400720b */ /* 0x000fe20003f6c000 */
[----:B------:R-:W-:-:S03]  /*0f70*/  FFMA R22, R13, R22, R9 ;  /* 0x000000160d167223 */ /* 0x000fc60000000009 */
[----:B------:R-:W-:Y:S02]  /*0f80*/  FSEL R10, R20, RZ, P3 ;  /* 0x000000ff140a7208 */ /* 0x000fe40001800000 */
[----:B------:R-:W-:Y:S02]  /*0f90*/  FSETP.GTU.AND P3, PT, R22, RZ, PT ;  /* 0x000000ff1600720b */ /* 0x000fe40003f6c000 */
[----:B------:R-:W-:Y:S02]  /*0fa0*/  FSETP.GEU.AND P4, PT, R10, 6, PT ;  /* 0x40c000000a00780b */ /* 0x000fe40003f8e000 */
[----:B------:R-:W-:Y:S02]  /*0fb0*/  FSEL R22, R22, RZ, P3 ;  /* 0x000000ff16167208 */ /* 0x000fe40001800000 */
[----:B------:R-:W-:Y:S02]  /*0fc0*/  FSETP.GTU.AND P5, PT, R8, RZ, PT ;  /* 0x000000ff0800720b */ /* 0x000fe40003fac000 */
[----:B------:R-:W-:-:S02]  /*0fd0*/  FSETP.NAN.AND P6, PT, R10, R10, PT ;  /* 0x0000000a0a00720b */ /* 0x000fc40003fc8000 */
[----:B------:R-:W-:-:S05]  /*0fe0*/  FSETP.GEU.AND P3, PT, R22, 6, PT ;  /* 0x40c000001600780b */ /* 0x000fca0003f6e000 */
[----:B------:R-:W-:Y:S02]  /*0ff0*/  @P4 SEL R10, R10, 0x40c00000, P6 ;  /* 0x40c000000a0a4807 */ /* 0x000fe40003000000 */
[----:B--2---:R-:W-:Y:S02]  /*1000*/  SEL R9, R4, RZ, P2 ;  /* 0x000000ff04097207 */ /* 0x004fe40001000000 */
[----:B------:R-:W-:Y:S02]  /*1010*/  SEL R4, R5, RZ, P2 ;  /* 0x000000ff05047207 */ /* 0x000fe40001000000 */
[----:B------:R-:W-:Y:S02]  /*1020*/  SEL R5, R6, RZ, P2 ;  /* 0x000000ff06057207 */ /* 0x000fe40001000000 */
[----:B---3--:R-:W-:Y:S02]  /*1030*/  SEL R16, R16, RZ, P2 ;  /* 0x000000ff10107207 */ /* 0x008fe40001000000 */
[----:B------:R-:W-:-:S02]  /*1040*/  SEL R17, R17, RZ, P2 ;  /* 0x000000ff11117207 */ /* 0x000fc40001000000 */
[----:B------:R-:W-:Y:S02]  /*1050*/  SEL R18, R18, RZ, P2 ;  /* 0x000000ff12127207 */ /* 0x000fe40001000000 */
[----:B------:R-:W-:Y:S02]  /*1060*/  SEL R19, R19, RZ, P2 ;  /* 0x000000ff13137207 */ /* 0x000fe40001000000 */
[----:B------:R-:W-:Y:S02]  /*1070*/  SEL R6, R7, RZ, P2 ;  /* 0x000000ff07067207 */ /* 0x000fe40001000000 */
[----:B------:R-:W-:-:S04]  /*1080*/  FSETP.GTU.AND P2, PT, R21, RZ, PT ;  /* 0x000000ff1500720b */ /* 0x000fc80003f4c000 */
[----:B------:R-:W-:Y:S01]  /*1090*/  FSEL R21, R21, RZ, P2 ;  /* 0x000000ff15157208 */ /* 0x000fe20001000000 */
[----:B------:R-:W-:-:S03]  /*10a0*/  FFMA R5, R18, R26, R5 ;  /* 0x0000001a12057223 */ /* 0x000fc60000000005 */
[----:B------:R-:W-:Y:S02]  /*10b0*/  FSETP.GEU.AND P2, PT, R21, 6, PT ;  /* 0x40c000001500780b */ /* 0x000fe40003f4e000 */
[----:B------:R-:W-:Y:S02]  /*10c0*/  FSEL R7, R8, RZ, P5 ;  /* 0x000000ff08077208 */ /* 0x000fe40002800000 */
[----:B------:R-:W-:Y:S01]  /*10d0*/  FSETP.GTU.AND P5, PT, R5, RZ, PT ;  /* 0x000000ff0500720b */ /* 0x000fe20003fac000 */
[----:B------:R-:W-:Y:S01]  /*10e0*/  FFMA R4, R17, R27, R4 ;  /* 0x0000001b11047223 */ /* 0x000fe20000000004 */
[----:B------:R-:W-:Y:S02]  /*10f0*/  FSETP.NAN.AND P6, PT, R21, R21, PT ;  /* 0x000000151500720b */ /* 0x000fe40003fc8000 */
[----:B------:R-:W-:Y:S02]  /*1100*/  FSETP.GEU.AND P4, PT, R7, 6, PT ;  /* 0x40c000000700780b */ /* 0x000fe40003f8e000 */
[----:B------:R-:W-:Y:S01]  /*1110*/  FSEL R13, R5, RZ, P5 ;  /* 0x000000ff050d7208 */ /* 0x000fe20002800000 */
[----:B------:R-:W-:Y:S01]  /*1120*/  FFMA R12, R16, R12, R9 ;  /* 0x0000000c100c7223 */ /* 0x000fe20000000009 */
[----:B------:R-:W-:Y:S01]  /*1130*/  FSETP.NAN.AND P5, PT, R22, R22, PT ;  /* 0x000000161600720b */ /* 0x000fe20003fa8000 */
[----:B------:R-:W0:Y:S01]  /*1140*/  LDC.64 R8, c[0x0][0x238] ;  /* 0x00008e00ff087b82 */ /* 0x000e220000000a00 */
[----:B------:R-:W-:Y:S01]  /*1150*/  @P2 SEL R21, R21, 0x40c00000, P6 ;  /* 0x40c0000015152807 */ /* 0x000fe20003000000 */
[----:B------:R-:W-:Y:S01]  /*1160*/  FFMA R3, R19, R3, R6 ;  /* 0x0000000313037223 */ /* 0x000fe20000000006 */
[----:B------:R-:W-:-:S02]  /*1170*/  FSETP.GEU.AND P2, PT, R13, 6, PT ;  /* 0x40c000000d00780b */ /* 0x000fc40003f4e000 */
[----:B------:R-:W-:Y:S02]  /*1180*/  FSETP.GTU.AND P6, PT, R4, RZ, PT ;  /* 0x000000ff0400720b */ /* 0x000fe40003fcc000 */
[----:B------:R-:W-:Y:S02]  /*1190*/  @P3 SEL R22, R22, 0x40c00000, P5 ;  /* 0x40c0000016163807 */ /* 0x000fe40002800000 */
[----:B------:R-:W-:Y:S02]  /*11a0*/  FSETP.GTU.AND P5, PT, R12, RZ, PT ;  /* 0x000000ff0c00720b */ /* 0x000fe40003fac000 */
[----:B------:R-:W-:Y:S02]  /*11b0*/  FSETP.NAN.AND P3, PT, R7, R7, PT ;  /* 0x000000070700720b */ /* 0x000fe40003f68000 */
[----:B------:R-:W-:Y:S02]  /*11c0*/  FSEL R11, R4, RZ, P6 ;  /* 0x000000ff040b7208 */ /* 0x000fe40003000000 */
[----:B------:R-:W-:-:S02]  /*11d0*/  FSETP.GTU.AND P6, PT, R3, RZ, PT ;  /* 0x000000ff0300720b */ /* 0x000fc40003fcc000 */
[----:B------:R-:W-:Y:S02]  /*11e0*/  FSEL R12, R12, RZ, P5 ;  /* 0x000000ff0c0c7208 */ /* 0x000fe40002800000 */
[----:B------:R-:W-:Y:S02]  /*11f0*/  @P4 SEL R7, R7, 0x40c00000, P3 ;  /* 0x40c0000007074807 */ /* 0x000fe40001800000 */
[----:B------:R-:W-:Y:S02]  /*1200*/  FSETP.NAN.AND P5, PT, R13, R13, PT ;  /* 0x0000000d0d00720b */ /* 0x000fe40003fa8000 */
[----:B------:R-:W-:Y:S02]  /*1210*/  FSETP.GEU.AND P3, PT, R11, 6, PT ;  /* 0x40c000000b00780b */ /* 0x000fe40003f6e000 */
[----:B------:R-:W-:Y:S02]  /*1220*/  FSEL R3, R3, RZ, P6 ;  /* 0x000000ff03037208 */ /* 0x000fe40003000000 */
[----:B------:R-:W-:-:S02]  /*1230*/  @P2 SEL R13, R13, 0x40c00000, P5 ;  /* 0x40c000000d0d2807 */ /* 0x000fc40002800000 */
[----:B------:R-:W-:Y:S02]  /*1240*/  FSETP.GEU.AND P5, PT, R12, 6, PT ;  /* 0x40c000000c00780b */ /* 0x000fe40003fae000 */
[----:B------:R-:W-:Y:S02]  /*1250*/  FSETP.GEU.AND P2, PT, R3, 6, PT ;  /* 0x40c000000300780b */ /* 0x000fe40003f4e000 */
[----:B------:R-:W-:Y:S02]  /*1260*/  SEL R4, R7, RZ, !P0 ;  /* 0x000000ff07047207 */ /* 0x000fe40004000000 */
[----:B------:R-:W-:Y:S02]  /*1270*/  ISETP.GE.AND P4, PT, R2, 0x22080, PT ;  /* 0x000220800200780c */ /* 0x000fe40003f86270 */
[----:B------:R-:W-:Y:S02]  /*1280*/  SEL R6, R21, RZ, !P0 ;  /* 0x000000ff15067207 */ /* 0x000fe40004000000 */
[----:B------:R-:W-:-:S02]  /*1290*/  SEL R5, R22, RZ, !P0 ;  /* 0x000000ff16057207 */ /* 0x000fc40004000000 */
[----:B------:R-:W-:Y:S02]  /*12a0*/  SEL R7, R10, RZ, !P0 ;  /* 0x000000ff0a077207 */ /* 0x000fe40004000000 */
[----:B------:R-:W-:Y:S02]  /*12b0*/  ISETP.GE.AND P0, PT, R0, 0x22080, PT ;  /* 0x000220800000780c */ /* 0x000fe40003f06270 */
[----:B------:R-:W-:Y:S01]  /*12c0*/  FSETP.NAN.AND P6, PT, R11, R11, PT ;  /* 0x0000000b0b00720b */ /* 0x000fe20003fc8000 */
[----:B0-----:R-:W-:-:S03]  /*12d0*/  IMAD.WIDE R8, R2, 0x4, R8 ;  /* 0x0000000402087825 */ /* 0x001fc600078e0208 */
[----:B------:R-:W-:Y:S02]  /*12e0*/  @P3 SEL R11, R11, 0x40c00000, P6 ;  /* 0x40c000000b0b3807 */ /* 0x000fe40003000000 */
[C---:B------:R-:W-:Y:S02]  /*12f0*/  FSETP.NAN.AND P3, PT, R12.reuse, R12, PT ;  /* 0x0000000c0c00720b */ /* 0x040fe40003f68000 */
[C---:B------:R-:W-:Y:S01]  /*1300*/  FSETP.NAN.AND P6, PT, R3.reuse, R3, PT ;  /* 0x000000030300720b */ /* 0x040fe20003fc8000 */
[----:B------:R0:W-:Y:S01]  /*1310*/  @!P4 STG.E.128 desc[UR4][R8.64], R4 ;  /* 0x000000040800c986 */ /* 0x0001e2000c101d04 */
[----:B------:R-:W-:Y:S02]  /*1320*/  @P5 SEL R12, R12, 0x40c00000, P3 ;  /* 0x40c000000c0c5807 */ /* 0x000fe40001800000 */
[----:B------:R-:W-:Y:S02]  /*1330*/  @P2 SEL R3, R3, 0x40c00000, P6 ;  /* 0x40c0000003032807 */ /* 0x000fe40003000000 */
[----:B------:R-:W-:-:S02]  /*1340*/  SEL R14, R13, RZ, !P1 ;  /* 0x000000ff0d0e7207 */ /* 0x000fc40004800000 */
[----:B------:R-:W-:Y:S02]  /*1350*/  SEL R13, R11, RZ, !P1 ;  /* 0x000000ff0b0d7207 */ /* 0x000fe40004800000 */
[----:B------:R-:W-:Y:S02]  /*1360*/  SEL R12, R12, RZ, !P1 ;  /* 0x000000ff0c0c7207 */ /* 0x000fe40004800000 */
[----:B------:R-:W-:Y:S01]  /*1370*/  SEL R15, R3, RZ, !P1 ;  /* 0x000000ff030f7207 */ /* 0x000fe20004800000 */
[----:B0-----:R-:W-:Y:S06]  /*1380*/  @P0 EXIT ;  /* 0x000000000000094d */ /* 0x001fec0003800000 */
[----:B------:R-:W-:Y:S01]  /*1390*/  STG.E.128 desc[UR4][R8.64+0x800], R12 ;  /* 0x0008000c08007986 */ /* 0x000fe2000c101d04 */
[----:B------:R-:W-:Y:S05]  /*13a0*/  EXIT ;  /* 0x000000000000794d */ /* 0x000fea0003800000 */
.L_x_0:
[----:B------:R-:W-:-:S00]  /*13b0*/  BRA `(.L_x_0) ;  /* 0xfffffffc00fc7947 */ /* 0x000fc0000383ffff */
[----:B------:R-:W-:-:S00]  /*13c0*/  NOP ;  /* 0x0000000000007918 */ /* 0x000fc00000000000 */
        /* <DEDUP_REMOVED lines=11> */
.L_x_1:


//--------------------- .nv.global.init           --------------------------
	.section	.nv.global.init,"aw",@progbits
.nv.global.init:
	.type		_$_str,@object
	.size		_$_str,(_$_str_$_2 - _$_str)
_$_str:
        /*0000*/ 	.byte	0x5f, 0x5f, 0x43, 0x55, 0x44, 0x41, 0x5f, 0x46, 0x54, 0x5a, 0x00
	.type		_$_str_$_2,@object
	.size		_$_str_$_2,(.L_1 - _$_str_$_2)
_$_str_$_2:
        /*000b*/ 	.byte	0x5f, 0x5f, 0x43, 0x55, 0x44, 0x41, 0x5f, 0x50, 0x52, 0x45, 0x43, 0x5f, 0x53, 0x51, 0x52, 0x54
        /*001b*/ 	.byte	0x00
.L_1:


//--------------------- .nv.constant0.triton_poi_fused__native_batch_norm_legit_no_training_constant_pad_nd_hardtanh_2 --------------------------
	.section	.nv.constant0.triton_poi_fused__native_batch_norm_legit_no_training_constant_pad_nd_hardtanh_2,"a",@progbits
	.sectionflags	@""
	.align	4
.nv.constant0.triton_poi_fused__native_batch_norm_legit_no_training_constant_pad_nd_hardtanh_2:
	.zero		580
